//
// Generated by NVIDIA NVVM Compiler
//
// Compiler Build ID: CL-36424714
// Cuda compilation tools, release 13.0, V13.0.88
// Based on NVVM 20.0.0
//

.version 9.0
.target sm_100
.address_size 64

	// .globl	_Z5hellov
.extern .func  (.param .b32 func_retval0) vprintf
(
	.param .b64 vprintf_param_0,
	.param .b64 vprintf_param_1
)
;
.global .align 1 .b8 $str[27] = {72, 101, 108, 108, 111, 44, 32, 67, 85, 68, 65, 33, 10, 44, 32, 116, 104, 114, 101, 97, 100, 115, 61, 37, 100, 10};

.visible .entry _Z5hellov()
{
	.local .align 8 .b8 	__local_depot0[8];
	.reg .b64 	%SP;
	.reg .b64 	%SPL;
	.reg .b32 	%r<4>;
	.reg .b64 	%rd<5>;

	mov.u64 	%SPL, __local_depot0;
	cvta.local.u64 	%SP, %SPL;
	add.u64 	%rd1, %SP, 0;
	add.u64 	%rd2, %SPL, 0;
	mov.u32 	%r1, %tid.x;
	st.local.u32 	[%rd2], %r1;
	mov.u64 	%rd3, $str;
	cvta.global.u64 	%rd4, %rd3;
	{ // callseq 0, 0
	.param .b64 param0;
	st.param.b64 	[param0], %rd4;
	.param .b64 param1;
	st.param.b64 	[param1], %rd1;
	.param .b32 retval0;
	call.uni (retval0), 
	vprintf, 
	(
	param0, 
	param1
	);
	ld.param.b32 	%r2, [retval0];
	} // callseq 0
	ret;

}


// ===== COMPILED SASS (sm_100) =====

	.target	sm_100

	.elftype	@"ET_EXEC"


//--------------------- .note.nv.tkinfo           --------------------------
	.section	.note.nv.tkinfo,"",@"SHT_NOTE"
	.sectionflags	@"SHF_NOTE_NV_TKINFO"
	.tkinfo
        /*0018*/ 	.word	0x00000002
        /*0030*/ 	.string	""
        /*0030*/ 	.string	"ptxas"
        /*0030*/ 	.string	"Cuda compilation tools, release 13.0, V13.0.88"
        /*0030*/ 	.string	"Build cuda_13.0.r13.0/compiler.36424714_0"
        /*0030*/ 	.string	"-arch sm_100 -m 64 "



//--------------------- .note.nv.cuinfo           --------------------------
	.section	.note.nv.cuinfo,"",@"SHT_NOTE"
	.sectionflags	@"SHF_NOTE_NV_CUINFO"
        /*0018*/ 	.short	0x0002
        /*001a*/ 	.short	0x0064
        /*001c*/ 	.short	0x0082
	.zero		2


//--------------------- .nv.info                  --------------------------
	.section	.nv.info,"",@"SHT_CUDA_INFO"
	.align	4


	//----- nvinfo : EIATTR_REGCOUNT
	.align		4
        /*0000*/ 	.byte	0x04, 0x2f
        /*0002*/ 	.short	(.L_2 - .L_1)
	.align		4
.L_1:
        /*0004*/ 	.word	index@(_Z5hellov)
        /*0008*/ 	.word	0x00000018


	//----- nvinfo : EIATTR_FRAME_SIZE
	.align		4
.L_2:
        /*000c*/ 	.byte	0x04, 0x11
        /*000e*/ 	.short	(.L_4 - .L_3)
	.align		4
.L_3:
        /*0010*/ 	.word	index@(_Z5hellov)
        /*0014*/ 	.word	0x00000008


	//----- nvinfo : EIATTR_MIN_STACK_SIZE
	.align		4
.L_4:
        /*0018*/ 	.byte	0x04, 0x12
        /*001a*/ 	.short	(.L_6 - .L_5)
	.align		4
.L_5:
        /*001c*/ 	.word	index@(_Z5hellov)
        /*0020*/ 	.word	0x00000008
.L_6:


//--------------------- .nv.compat                --------------------------
	.section	.nv.compat,"",@"SHT_CUDA_COMPAT_INFO"
	.align	4
        /*0000*/ 	.byte	0x02, 0x09, 0x00, 0x00, 0x02, 0x02, 0x01, 0x00, 0x02, 0x05, 0x05, 0x00, 0x03, 0x07, 0x01, 0x01
        /*0010*/ 	.byte	0x02, 0x03, 0x00, 0x00, 0x02, 0x06, 0x01, 0x00, 0x04, 0x0b, 0x08, 0x00, 0x09, 0x00, 0x00, 0x00
        /*0020*/ 	.byte	0x00, 0x00, 0x00, 0x00


//--------------------- .nv.info._Z5hellov        --------------------------
	.section	.nv.info._Z5hellov,"",@"SHT_CUDA_INFO"
	.sectionflags	@""
	.align	4


	//----- nvinfo : EIATTR_CUDA_API_VERSION
	.align		4
        /*0000*/ 	.byte	0x04, 0x37
        /*0002*/ 	.short	(.L_8 - .L_7)
.L_7:
        /*0004*/ 	.word	0x00000082


	//----- nvinfo : EIATTR_SPARSE_MMA_MASK
	.align		4
.L_8:
        /*0008*/ 	.byte	0x03, 0x50
        /*000a*/ 	.short	0x0000


	//----- nvinfo : EIATTR_MAXREG_COUNT
	.align		4
        /*000c*/ 	.byte	0x03, 0x1b
        /*000e*/ 	.short	0x00ff


	//----- nvinfo : EIATTR_EXTERNS
	.align		4
        /*0010*/ 	.byte	0x04, 0x0f
        /*0012*/ 	.short	(.L_10 - .L_9)


	//   ....[0]....
	.align		4
.L_9:
        /*0014*/ 	.word	index@(vprintf)


	//----- nvinfo : EIATTR_MERCURY_ISA_VERSION
	.align		4
.L_10:
        /*0018*/ 	.byte	0x03, 0x5f
        /*001a*/ 	.short	0x0101


	//----- nvinfo : EIATTR_VRC_CTA_INIT_COUNT
	.align		4
        /*001c*/ 	.byte	0x02, 0x4a
	.zero		1
	.zero		1


	//----- nvinfo : EIATTR_SYSCALL_OFFSETS
	.align		4
        /*0020*/ 	.byte	0x04, 0x46
        /*0022*/ 	.short	(.L_12 - .L_11)


	//   ....[0]....
.L_11:
        /*0024*/ 	.word	0x000000e0


	//----- nvinfo : EIATTR_EXIT_INSTR_OFFSETS
	.align		4
.L_12:
        /*0028*/ 	.byte	0x04, 0x1c
        /*002a*/ 	.short	(.L_14 - .L_13)


	//   ....[0]....
.L_13:
        /*002c*/ 	.word	0x000000f0


	//----- nvinfo : EIATTR_SW_WAR
	.align		4
.L_14:
        /*0030*/ 	.byte	0x04, 0x36
        /*0032*/ 	.short	(.L_16 - .L_15)
.L_15:
        /*0034*/ 	.word	0x00000008
.L_16:


//--------------------- .nv.callgraph             --------------------------
	.section	.nv.callgraph,"",@"SHT_CUDA_CALLGRAPH"
	.align	4
	.sectionentsize	8
	.align		4
        /*0000*/ 	.word	0x00000000
	.align		4
        /*0004*/ 	.word	0xffffffff
	.align		4
        /*0008*/ 	.word	index@(_Z5hellov)
	.align		4
        /*000c*/ 	.word	index@(vprintf)
	.align		4
        /*0010*/ 	.word	0x00000000
	.align		4
        /*0014*/ 	.word	0xfffffffe
	.align		4
        /*0018*/ 	.word	0x00000000
	.align		4
        /*001c*/ 	.word	0xfffffffd
	.align		4
        /*0020*/ 	.word	0x00000000
	.align		4
        /*0024*/ 	.word	0xfffffffc


//--------------------- .nv.constant4             --------------------------
	.section	.nv.constant4,"a",@progbits
	.align	8
	.align		8
.nv.constant4:
        /*0000*/ 	.dword	vprintf
	.align		8
        /*0008*/ 	.dword	$str


//--------------------- .text._Z5hellov           --------------------------
	.section	.text._Z5hellov,"ax",@progbits
	.align	128
        .global         _Z5hellov
        .type           _Z5hellov,@function
        .size           _Z5hellov,(.L_x_2 - _Z5hellov)
        .other          _Z5hellov,@"STO_CUDA_ENTRY STV_DEFAULT"
_Z5hellov:
.text._Z5hellov:
[----:B------:R-:W0:Y:S01]  /*0000*/  LDC R1, c[0x0][0x37c] ;  /* 0x0000df00ff017b82 */ /* 0x000e220000000800 */
[----:B------:R-:W1:Y:S01]  /*0010*/  S2R R8, SR_TID.X ;  /* 0x0000000000087919 */ /* 0x000e620000002100 */
[----:B0-----:R-:W-:Y:S01]  /*0020*/  VIADD R1, R1, 0xfffffff8 ;  /* 0xfffffff801017836 */ /* 0x001fe20000000000 */
[----:B------:R-:W-:Y:S01]  /*0030*/  MOV R0, 0x0 ;  /* 0x0000000000007802 */ /* 0x000fe20000000f00 */
[----:B------:R-:W0:Y:S04]  /*0040*/  LDCU UR4, c[0x0][0x2f8] ;  /* 0x00005f00ff0477ac */ /* 0x000e280008000800 */
[----:B------:R2:W3:Y:S01]  /*0050*/  LDC.64 R2, c[0x4][R0] ;  /* 0x0100000000027b82 */ /* 0x0004e20000000a00 */
[----:B------:R-:W4:Y:S01]  /*0060*/  LDCU.64 UR6, c[0x4][0x8] ;  /* 0x01000100ff0677ac */ /* 0x000f220008000a00 */
[----:B------:R-:W5:Y:S01]  /*0070*/  LDCU UR5, c[0x0][0x2fc] ;  /* 0x00005f80ff0577ac */ /* 0x000f620008000800 */
[----:B0-----:R-:W-:Y:S01]  /*0080*/  IADD3 R6, P0, PT, R1, UR4, RZ ;  /* 0x0000000401067c10 */ /* 0x001fe2000ff1e0ff */
[----:B----4-:R-:W-:Y:S01]  /*0090*/  IMAD.U32 R4, RZ, RZ, UR6 ;  /* 0x00000006ff047e24 */ /* 0x010fe2000f8e00ff */
[----:B------:R-:W-:-:S03]  /*00a0*/  MOV R5, UR7 ;  /* 0x0000000700057c02 */ /* 0x000fc60008000f00 */
[----:B-----5:R-:W-:Y:S01]  /*00b0*/  IMAD.X R7, RZ, RZ, UR5, P0 ;  /* 0x00000005ff077e24 */ /* 0x020fe200080e06ff */
[----:B-1----:R2:W-:Y:S07]  /*00c0*/  STL [R1], R8 ;  /* 0x0000000801007387 */ /* 0x0025ee0000100800 */
[----:B------:R-:W-:-:S07]  /*00d0*/  LEPC R20, `(.L_x_0) ;  /* 0x000000001014794e */ /* 0x000fce0000000000 */
[----:B--23--:R-:W-:Y:S05]  /*00e0*/  CALL.ABS.NOINC R2 ;  /* 0x0000000002007343 */ /* 0x00cfea0003c00000 */
.L_x_0:
[----:B------:R-:W-:Y:S05]  /*00f0*/  EXIT ;  /* 0x000000000000794d */ /* 0x000fea0003800000 */
.L_x_1:
[----:B------:R-:W-:-:S00]  /*0100*/  BRA `(.L_x_1) ;  /* 0xfffffffc00fc7947 */ /* 0x000fc0000383ffff */
[----:B------:R-:W-:-:S00]  /*0110*/  NOP ;  /* 0x0000000000007918 */ /* 0x000fc00000000000 */
        /* <DEDUP_REMOVED lines=14> */
.L_x_2:


//--------------------- .nv.global.init           --------------------------
	.section	.nv.global.init,"aw",@progbits
.nv.global.init:
	.type		$str,@object
	.size		$str,(.L_0 - $str)
$str:
        /*0000*/ 	.byte	0x48, 0x65, 0x6c, 0x6c, 0x6f, 0x2c, 0x20, 0x43, 0x55, 0x44, 0x41, 0x21, 0x0a, 0x2c, 0x20, 0x74
        /*0010*/ 	.byte	0x68, 0x72, 0x65, 0x61, 0x64, 0x73, 0x3d, 0x25, 0x64, 0x0a, 0x00
.L_0:


//--------------------- .nv.shared.reserved.0     --------------------------
	.section	.nv.shared.reserved.0,"aw",@nobits
	.weak		__nv_reservedSMEM_offset_0_alias
	.size		__nv_reservedSMEM_offset_0_alias, 0, 64
	.other		__nv_reservedSMEM_offset_0_alias,@"STO_CUDA_RESERVED_SHARED STV_DEFAULT"
__nv_reservedSMEM_offset_0_alias:
	.zero		0
	.zero		64


//--------------------- .nv.constant0._Z5hellov   --------------------------
	.section	.nv.constant0._Z5hellov,"a",@progbits
	.sectionflags	@""
	.align	4
.nv.constant0._Z5hellov:
	.zero		896


//--------------------- SYMBOLS --------------------------

	.type		.nv.reservedSmem.offset0,@object
	.size		.nv.reservedSmem.offset0,0x4
	.type		vprintf,@function
